//
// Generated by NVIDIA NVVM Compiler
//
// Compiler Build ID: CL-36424714
// Cuda compilation tools, release 13.0, V13.0.88
// Based on NVVM 20.0.0
//

.version 9.0
.target sm_100
.address_size 64

	// .globl	_Z6kernelv
.extern .func  (.param .b32 func_retval0) vprintf
(
	.param .b64 vprintf_param_0,
	.param .b64 vprintf_param_1
)
;
.global .align 1 .b8 $str[8] = {104, 101, 108, 108, 111, 50, 10};
.global .align 1 .b8 $str$1[8] = {104, 101, 108, 108, 111, 49, 10};

.visible .entry _Z6kernelv()
{
	.reg .b32 	%r<5>;
	.reg .b64 	%rd<5>;

	mov.u64 	%rd1, $str$1;
	cvta.global.u64 	%rd2, %rd1;
	{ // callseq 0, 0
	.param .b64 param0;
	st.param.b64 	[param0], %rd2;
	.param .b64 param1;
	st.param.b64 	[param1], 0;
	.param .b32 retval0;
	call.uni (retval0), 
	vprintf, 
	(
	param0, 
	param1
	);
	ld.param.b32 	%r1, [retval0];
	} // callseq 0
	mov.u64 	%rd3, $str;
	cvta.global.u64 	%rd4, %rd3;
	{ // callseq 1, 0
	.param .b64 param0;
	st.param.b64 	[param0], %rd4;
	.param .b64 param1;
	st.param.b64 	[param1], 0;
	.param .b32 retval0;
	call.uni (retval0), 
	vprintf, 
	(
	param0, 
	param1
	);
	ld.param.b32 	%r3, [retval0];
	} // callseq 1
	ret;

}


// ===== COMPILED SASS (sm_100) =====

	.target	sm_100

	.elftype	@"ET_EXEC"


//--------------------- .note.nv.tkinfo           --------------------------
	.section	.note.nv.tkinfo,"",@"SHT_NOTE"
	.sectionflags	@"SHF_NOTE_NV_TKINFO"
	.tkinfo
        /*0018*/ 	.word	0x00000002
        /*0030*/ 	.string	""
        /*0030*/ 	.string	"ptxas"
        /*0030*/ 	.string	"Cuda compilation tools, release 13.0, V13.0.88"
        /*0030*/ 	.string	"Build cuda_13.0.r13.0/compiler.36424714_0"
        /*0030*/ 	.string	"-arch sm_100 -m 64 "



//--------------------- .note.nv.cuinfo           --------------------------
	.section	.note.nv.cuinfo,"",@"SHT_NOTE"
	.sectionflags	@"SHF_NOTE_NV_CUINFO"
        /*0018*/ 	.short	0x0002
        /*001a*/ 	.short	0x0064
        /*001c*/ 	.short	0x0082
	.zero		2


//--------------------- .nv.info                  --------------------------
	.section	.nv.info,"",@"SHT_CUDA_INFO"
	.align	4


	//----- nvinfo : EIATTR_REGCOUNT
	.align		4
        /*0000*/ 	.byte	0x04, 0x2f
        /*0002*/ 	.short	(.L_3 - .L_2)
	.align		4
.L_2:
        /*0004*/ 	.word	index@(_Z6kernelv)
        /*0008*/ 	.word	0x00000018


	//----- nvinfo : EIATTR_FRAME_SIZE
	.align		4
.L_3:
        /*000c*/ 	.byte	0x04, 0x11
        /*000e*/ 	.short	(.L_5 - .L_4)
	.align		4
.L_4:
        /*0010*/ 	.word	index@(_Z6kernelv)
        /*0014*/ 	.word	0x00000000


	//----- nvinfo : EIATTR_MIN_STACK_SIZE
	.align		4
.L_5:
        /*0018*/ 	.byte	0x04, 0x12
        /*001a*/ 	.short	(.L_7 - .L_6)
	.align		4
.L_6:
        /*001c*/ 	.word	index@(_Z6kernelv)
        /*0020*/ 	.word	0x00000000
.L_7:


//--------------------- .nv.compat                --------------------------
	.section	.nv.compat,"",@"SHT_CUDA_COMPAT_INFO"
	.align	4
        /*0000*/ 	.byte	0x02, 0x09, 0x00, 0x00, 0x02, 0x02, 0x01, 0x00, 0x02, 0x05, 0x05, 0x00, 0x03, 0x07, 0x01, 0x01
        /*0010*/ 	.byte	0x02, 0x03, 0x00, 0x00, 0x02, 0x06, 0x01, 0x00, 0x04, 0x0b, 0x08, 0x00, 0x09, 0x00, 0x00, 0x00
        /*0020*/ 	.byte	0x00, 0x00, 0x00, 0x00


//--------------------- .nv.info._Z6kernelv       --------------------------
	.section	.nv.info._Z6kernelv,"",@"SHT_CUDA_INFO"
	.sectionflags	@""
	.align	4


	//----- nvinfo : EIATTR_CUDA_API_VERSION
	.align		4
        /*0000*/ 	.byte	0x04, 0x37
        /*0002*/ 	.short	(.L_9 - .L_8)
.L_8:
        /*0004*/ 	.word	0x00000082


	//----- nvinfo : EIATTR_SPARSE_MMA_MASK
	.align		4
.L_9:
        /*0008*/ 	.byte	0x03, 0x50
        /*000a*/ 	.short	0x0000


	//----- nvinfo : EIATTR_MAXREG_COUNT
	.align		4
        /*000c*/ 	.byte	0x03, 0x1b
        /*000e*/ 	.short	0x00ff


	//----- nvinfo : EIATTR_EXTERNS
	.align		4
        /*0010*/ 	.byte	0x04, 0x0f
        /*0012*/ 	.short	(.L_11 - .L_10)


	//   ....[0]....
	.align		4
.L_10:
        /*0014*/ 	.word	index@(vprintf)


	//----- nvinfo : EIATTR_MERCURY_ISA_VERSION
	.align		4
.L_11:
        /*0018*/ 	.byte	0x03, 0x5f
        /*001a*/ 	.short	0x0101


	//----- nvinfo : EIATTR_VRC_CTA_INIT_COUNT
	.align		4
        /*001c*/ 	.byte	0x02, 0x4a
	.zero		1
	.zero		1


	//----- nvinfo : EIATTR_SYSCALL_OFFSETS
	.align		4
        /*0020*/ 	.byte	0x04, 0x46
        /*0022*/ 	.short	(.L_13 - .L_12)


	//   ....[0]....
.L_12:
        /*0024*/ 	.word	0x00000080


	//   ....[1]....
        /*0028*/ 	.word	0x000000f0


	//----- nvinfo : EIATTR_EXIT_INSTR_OFFSETS
	.align		4
.L_13:
        /*002c*/ 	.byte	0x04, 0x1c
        /*002e*/ 	.short	(.L_15 - .L_14)


	//   ....[0]....
.L_14:
        /*0030*/ 	.word	0x00000100


	//----- nvinfo : EIATTR_SW_WAR
	.align		4
.L_15:
        /*0034*/ 	.byte	0x04, 0x36
        /*0036*/ 	.short	(.L_17 - .L_16)
.L_16:
        /*0038*/ 	.word	0x00000008
.L_17:


//--------------------- .nv.callgraph             --------------------------
	.section	.nv.callgraph,"",@"SHT_CUDA_CALLGRAPH"
	.align	4
	.sectionentsize	8
	.align		4
        /*0000*/ 	.word	0x00000000
	.align		4
        /*0004*/ 	.word	0xffffffff
	.align		4
        /*0008*/ 	.word	index@(_Z6kernelv)
	.align		4
        /*000c*/ 	.word	index@(vprintf)
	.align		4
        /*0010*/ 	.word	0x00000000
	.align		4
        /*0014*/ 	.word	0xfffffffe
	.align		4
        /*0018*/ 	.word	0x00000000
	.align		4
        /*001c*/ 	.word	0xfffffffd
	.align		4
        /*0020*/ 	.word	0x00000000
	.align		4
        /*0024*/ 	.word	0xfffffffc


//--------------------- .nv.constant4             --------------------------
	.section	.nv.constant4,"a",@progbits
	.align	8
	.align		8
.nv.constant4:
        /*0000*/ 	.dword	vprintf
	.align		8
        /*0008*/ 	.dword	$str
	.align		8
        /*0010*/ 	.dword	$str$1


//--------------------- .text._Z6kernelv          --------------------------
	.section	.text._Z6kernelv,"ax",@progbits
	.align	128
        .global         _Z6kernelv
        .type           _Z6kernelv,@function
        .size           _Z6kernelv,(.L_x_3 - _Z6kernelv)
        .other          _Z6kernelv,@"STO_CUDA_ENTRY STV_DEFAULT"
_Z6kernelv:
.text._Z6kernelv:
[----:B------:R-:W0:Y:S01]  /*0000*/  LDC R1, c[0x0][0x37c] ;  /* 0x0000df00ff017b82 */ /* 0x000e220000000800 */
[----:B------:R-:W-:Y:S01]  /*0010*/  MOV R2, 0x0 ;  /* 0x0000000000027802 */ /* 0x000fe20000000f00 */
[----:B------:R-:W1:Y:S01]  /*0020*/  LDCU.64 UR4, c[0x4][0x10] ;  /* 0x01000200ff0477ac */ /* 0x000e620008000a00 */
[----:B------:R-:W-:-:S05]  /*0030*/  CS2R R6, SRZ ;  /* 0x0000000000067805 */ /* 0x000fca000001ff00 */
[----:B------:R2:W3:Y:S01]  /*0040*/  LDC.64 R8, c[0x4][R2] ;  /* 0x0100000002087b82 */ /* 0x0004e20000000a00 */
[----:B-1----:R-:W-:Y:S02]  /*0050*/  IMAD.U32 R4, RZ, RZ, UR4 ;  /* 0x00000004ff047e24 */ /* 0x002fe4000f8e00ff */
[----:B--2---:R-:W-:-:S07]  /*0060*/  IMAD.U32 R5, RZ, RZ, UR5 ;  /* 0x00000005ff057e24 */ /* 0x004fce000f8e00ff */
[----:B------:R-:W-:-:S07]  /*0070*/  LEPC R20, `(.L_x_0) ;  /* 0x000000001014794e */ /* 0x000fce0000000000 */
[----:B0--3--:R-:W-:Y:S05]  /*0080*/  CALL.ABS.NOINC R8 ;  /* 0x0000000008007343 */ /* 0x009fea0003c00000 */
.L_x_0:
[----:B------:R-:W0:Y:S01]  /*0090*/  LDC.64 R2, c[0x4][R2] ;  /* 0x0100000002027b82 */ /* 0x000e220000000a00 */
[----:B------:R-:W1:Y:S01]  /*00a0*/  LDCU.64 UR4, c[0x4][0x8] ;  /* 0x01000100ff0477ac */ /* 0x000e620008000a00 */
[----:B------:R-:W-:Y:S01]  /*00b0*/  CS2R R6, SRZ ;  /* 0x0000000000067805 */ /* 0x000fe2000001ff00 */
[----:B-1----:R-:W-:Y:S02]  /*00c0*/  IMAD.U32 R4, RZ, RZ, UR4 ;  /* 0x00000004ff047e24 */ /* 0x002fe4000f8e00ff */
[----:B------:R-:W-:-:S07]  /*00d0*/  IMAD.U32 R5, RZ, RZ, UR5 ;  /* 0x00000005ff057e24 */ /* 0x000fce000f8e00ff */
[----:B------:R-:W-:-:S07]  /*00e0*/  LEPC R20, `(.L_x_1) ;  /* 0x000000001014794e */ /* 0x000fce0000000000 */
[----:B0-----:R-:W-:Y:S05]  /*00f0*/  CALL.ABS.NOINC R2 ;  /* 0x0000000002007343 */ /* 0x001fea0003c00000 */
.L_x_1:
[----:B------:R-:W-:Y:S05]  /*0100*/  EXIT ;  /* 0x000000000000794d */ /* 0x000fea0003800000 */
.L_x_2:
[----:B------:R-:W-:-:S00]  /*0110*/  BRA `(.L_x_2) ;  /* 0xfffffffc00fc7947 */ /* 0x000fc0000383ffff */
[----:B------:R-:W-:-:S00]  /*0120*/  NOP ;  /* 0x0000000000007918 */ /* 0x000fc00000000000 */
        /* <DEDUP_REMOVED lines=13> */
.L_x_3:


//--------------------- .nv.global.init           --------------------------
	.section	.nv.global.init,"aw",@progbits
.nv.global.init:
	.type		$str,@object
	.size		$str,($str$1 - $str)
$str:
        /*0000*/ 	.byte	0x68, 0x65, 0x6c, 0x6c, 0x6f, 0x32, 0x0a, 0x00
	.type		$str$1,@object
	.size		$str$1,(.L_1 - $str$1)
$str$1:
        /*0008*/ 	.byte	0x68, 0x65, 0x6c, 0x6c, 0x6f, 0x31, 0x0a, 0x00
.L_1:


//--------------------- .nv.shared.reserved.0     --------------------------
	.section	.nv.shared.reserved.0,"aw",@nobits
	.weak		__nv_reservedSMEM_offset_0_alias
	.size		__nv_reservedSMEM_offset_0_alias, 0, 64
	.other		__nv_reservedSMEM_offset_0_alias,@"STO_CUDA_RESERVED_SHARED STV_DEFAULT"
__nv_reservedSMEM_offset_0_alias:
	.zero		0
	.zero		64


//--------------------- .nv.constant0._Z6kernelv  --------------------------
	.section	.nv.constant0._Z6kernelv,"a",@progbits
	.sectionflags	@""
	.align	4
.nv.constant0._Z6kernelv:
	.zero		896


//--------------------- SYMBOLS --------------------------

	.type		.nv.reservedSmem.offset0,@object
	.size		.nv.reservedSmem.offset0,0x4
	.type		vprintf,@function
